//
// Generated by NVIDIA NVVM Compiler
//
// Compiler Build ID: CL-36424714
// Cuda compilation tools, release 13.0, V13.0.88
// Based on NVVM 20.0.0
//

.version 9.0
.target sm_100
.address_size 64

	// .globl	_Z10ker_matmulPKfS0_Pfiii

.visible .entry _Z10ker_matmulPKfS0_Pfiii(
	.param .u64 .ptr .align 1 _Z10ker_matmulPKfS0_Pfiii_param_0,
	.param .u64 .ptr .align 1 _Z10ker_matmulPKfS0_Pfiii_param_1,
	.param .u64 .ptr .align 1 _Z10ker_matmulPKfS0_Pfiii_param_2,
	.param .u32 _Z10ker_matmulPKfS0_Pfiii_param_3,
	.param .u32 _Z10ker_matmulPKfS0_Pfiii_param_4,
	.param .u32 _Z10ker_matmulPKfS0_Pfiii_param_5
)
{
	.reg .pred 	%p<21>;
	.reg .b32 	%r<67>;
	.reg .b32 	%f<67>;
	.reg .b64 	%rd<75>;

	ld.param.u64 	%rd7, [_Z10ker_matmulPKfS0_Pfiii_param_0];
	ld.param.u64 	%rd8, [_Z10ker_matmulPKfS0_Pfiii_param_1];
	ld.param.u64 	%rd9, [_Z10ker_matmulPKfS0_Pfiii_param_2];
	ld.param.u32 	%r31, [_Z10ker_matmulPKfS0_Pfiii_param_3];
	ld.param.u32 	%r32, [_Z10ker_matmulPKfS0_Pfiii_param_4];
	ld.param.u32 	%r33, [_Z10ker_matmulPKfS0_Pfiii_param_5];
	cvta.to.global.u64 	%rd1, %rd8;
	cvta.to.global.u64 	%rd2, %rd7;
	cvta.to.global.u64 	%rd3, %rd9;
	mov.u32 	%r34, %ctaid.x;
	mov.u32 	%r35, %ntid.x;
	mov.u32 	%r36, %tid.x;
	mad.lo.s32 	%r1, %r34, %r35, %r36;
	setp.ge.s32 	%p1, %r1, %r33;
	setp.lt.s32 	%p2, %r31, 1;
	or.pred  	%p3, %p1, %p2;
	@%p3 bra 	$L__BB0_26;
	setp.lt.s32 	%p4, %r32, 1;
	@%p4 bra 	$L__BB0_15;
	and.b32  	%r2, %r32, 7;
	add.s32 	%r3, %r2, -1;
	and.b32  	%r4, %r32, 3;
	and.b32  	%r5, %r32, 2147483640;
	and.b32  	%r6, %r32, 1;
	neg.s32 	%r7, %r5;
	shl.b32 	%r8, %r33, 3;
	mov.b32 	%r57, 0;
	mul.wide.s32 	%rd66, %r33, 4;
$L__BB0_3:
	setp.lt.u32 	%p13, %r32, 8;
	mul.lo.s32 	%r10, %r57, %r32;
	mov.f32 	%f66, 0f00000000;
	mov.b32 	%r61, 0;
	@%p13 bra 	$L__BB0_6;
	mul.wide.u32 	%rd32, %r10, 4;
	add.s64 	%rd33, %rd2, %rd32;
	add.s64 	%rd74, %rd33, 16;
	mov.f32 	%f66, 0f00000000;
	mov.u32 	%r58, %r1;
	mov.u32 	%r59, %r7;
$L__BB0_5:
	.pragma "nounroll";
	ld.global.f32 	%f16, [%rd74+-16];
	mul.wide.s32 	%rd34, %r58, 4;
	add.s64 	%rd35, %rd1, %rd34;
	ld.global.f32 	%f17, [%rd35];
	fma.rn.f32 	%f18, %f16, %f17, %f66;
	ld.global.f32 	%f19, [%rd74+-12];
	mul.wide.s32 	%rd36, %r33, 4;
	add.s64 	%rd37, %rd35, %rd36;
	ld.global.f32 	%f20, [%rd37];
	fma.rn.f32 	%f21, %f19, %f20, %f18;
	ld.global.f32 	%f22, [%rd74+-8];
	add.s64 	%rd38, %rd37, %rd36;
	ld.global.f32 	%f23, [%rd38];
	fma.rn.f32 	%f24, %f22, %f23, %f21;
	ld.global.f32 	%f25, [%rd74+-4];
	add.s64 	%rd39, %rd38, %rd36;
	ld.global.f32 	%f26, [%rd39];
	fma.rn.f32 	%f27, %f25, %f26, %f24;
	ld.global.f32 	%f28, [%rd74];
	add.s64 	%rd40, %rd39, %rd36;
	ld.global.f32 	%f29, [%rd40];
	fma.rn.f32 	%f30, %f28, %f29, %f27;
	ld.global.f32 	%f31, [%rd74+4];
	add.s64 	%rd41, %rd40, %rd36;
	ld.global.f32 	%f32, [%rd41];
	fma.rn.f32 	%f33, %f31, %f32, %f30;
	ld.global.f32 	%f34, [%rd74+8];
	add.s64 	%rd42, %rd41, %rd36;
	ld.global.f32 	%f35, [%rd42];
	fma.rn.f32 	%f36, %f34, %f35, %f33;
	ld.global.f32 	%f37, [%rd74+12];
	add.s64 	%rd43, %rd42, %rd36;
	ld.global.f32 	%f38, [%rd43];
	fma.rn.f32 	%f66, %f37, %f38, %f36;
	add.s32 	%r59, %r59, 8;
	add.s32 	%r58, %r58, %r8;
	add.s64 	%rd74, %rd74, 32;
	setp.ne.s32 	%p14, %r59, 0;
	mov.u32 	%r61, %r5;
	@%p14 bra 	$L__BB0_5;
$L__BB0_6:
	setp.eq.s32 	%p15, %r2, 0;
	@%p15 bra 	$L__BB0_14;
	setp.lt.u32 	%p16, %r3, 3;
	@%p16 bra 	$L__BB0_9;
	add.s32 	%r50, %r61, %r10;
	mul.wide.u32 	%rd44, %r50, 4;
	add.s64 	%rd45, %rd2, %rd44;
	ld.global.f32 	%f40, [%rd45];
	mad.lo.s32 	%r51, %r61, %r33, %r1;
	mul.wide.s32 	%rd46, %r51, 4;
	add.s64 	%rd47, %rd1, %rd46;
	ld.global.f32 	%f41, [%rd47];
	fma.rn.f32 	%f42, %f40, %f41, %f66;
	cvt.u64.u32 	%rd48, %r10;
	cvt.u64.u32 	%rd49, %r61;
	add.s64 	%rd50, %rd49, %rd48;
	shl.b64 	%rd51, %rd50, 2;
	add.s64 	%rd52, %rd2, %rd51;
	ld.global.f32 	%f43, [%rd52+4];
	add.s64 	%rd54, %rd47, %rd66;
	ld.global.f32 	%f44, [%rd54];
	fma.rn.f32 	%f45, %f43, %f44, %f42;
	ld.global.f32 	%f46, [%rd52+8];
	add.s64 	%rd55, %rd54, %rd66;
	ld.global.f32 	%f47, [%rd55];
	fma.rn.f32 	%f48, %f46, %f47, %f45;
	ld.global.f32 	%f49, [%rd52+12];
	add.s64 	%rd56, %rd55, %rd66;
	ld.global.f32 	%f50, [%rd56];
	fma.rn.f32 	%f66, %f49, %f50, %f48;
	add.s32 	%r61, %r61, 4;
$L__BB0_9:
	setp.eq.s32 	%p17, %r4, 0;
	@%p17 bra 	$L__BB0_14;
	setp.eq.s32 	%p18, %r4, 1;
	@%p18 bra 	$L__BB0_12;
	add.s32 	%r52, %r61, %r10;
	mul.wide.u32 	%rd57, %r52, 4;
	add.s64 	%rd58, %rd2, %rd57;
	ld.global.f32 	%f52, [%rd58];
	mad.lo.s32 	%r53, %r61, %r33, %r1;
	mul.wide.s32 	%rd59, %r53, 4;
	add.s64 	%rd60, %rd1, %rd59;
	ld.global.f32 	%f53, [%rd60];
	fma.rn.f32 	%f54, %f52, %f53, %f66;
	cvt.u64.u32 	%rd61, %r10;
	cvt.u64.u32 	%rd62, %r61;
	add.s64 	%rd63, %rd62, %rd61;
	shl.b64 	%rd64, %rd63, 2;
	add.s64 	%rd65, %rd2, %rd64;
	ld.global.f32 	%f55, [%rd65+4];
	add.s64 	%rd67, %rd60, %rd66;
	ld.global.f32 	%f56, [%rd67];
	fma.rn.f32 	%f66, %f55, %f56, %f54;
	add.s32 	%r61, %r61, 2;
$L__BB0_12:
	setp.eq.s32 	%p19, %r6, 0;
	@%p19 bra 	$L__BB0_14;
	add.s32 	%r54, %r61, %r10;
	mul.wide.u32 	%rd68, %r54, 4;
	add.s64 	%rd69, %rd2, %rd68;
	ld.global.f32 	%f57, [%rd69];
	mad.lo.s32 	%r55, %r61, %r33, %r1;
	mul.wide.s32 	%rd70, %r55, 4;
	add.s64 	%rd71, %rd1, %rd70;
	ld.global.f32 	%f58, [%rd71];
	fma.rn.f32 	%f66, %f57, %f58, %f66;
$L__BB0_14:
	mad.lo.s32 	%r56, %r57, %r33, %r1;
	mul.wide.s32 	%rd72, %r56, 4;
	add.s64 	%rd73, %rd3, %rd72;
	st.global.f32 	[%rd73], %f66;
	add.s32 	%r57, %r57, 1;
	setp.eq.s32 	%p20, %r57, %r31;
	@%p20 bra 	$L__BB0_26;
	bra.uni 	$L__BB0_3;
$L__BB0_15:
	and.b32  	%r21, %r31, 7;
	setp.lt.u32 	%p5, %r31, 8;
	mov.b32 	%r65, 0;
	@%p5 bra 	$L__BB0_18;
	and.b32  	%r65, %r31, 2147483640;
	mov.b32 	%r63, 0;
	mul.wide.s32 	%rd12, %r33, 4;
$L__BB0_17:
	.pragma "nounroll";
	mad.lo.s32 	%r39, %r63, %r33, %r1;
	mul.wide.s32 	%rd10, %r39, 4;
	add.s64 	%rd11, %rd3, %rd10;
	mov.b32 	%r40, 0;
	st.global.u32 	[%rd11], %r40;
	add.s64 	%rd13, %rd11, %rd12;
	st.global.u32 	[%rd13], %r40;
	add.s64 	%rd14, %rd13, %rd12;
	st.global.u32 	[%rd14], %r40;
	add.s64 	%rd15, %rd14, %rd12;
	st.global.u32 	[%rd15], %r40;
	add.s64 	%rd16, %rd15, %rd12;
	st.global.u32 	[%rd16], %r40;
	add.s64 	%rd17, %rd16, %rd12;
	st.global.u32 	[%rd17], %r40;
	add.s64 	%rd18, %rd17, %rd12;
	st.global.u32 	[%rd18], %r40;
	add.s64 	%rd19, %rd18, %rd12;
	st.global.u32 	[%rd19], %r40;
	add.s32 	%r63, %r63, 8;
	setp.ne.s32 	%p6, %r63, %r65;
	@%p6 bra 	$L__BB0_17;
$L__BB0_18:
	setp.eq.s32 	%p7, %r21, 0;
	@%p7 bra 	$L__BB0_26;
	and.b32  	%r26, %r31, 3;
	setp.lt.u32 	%p8, %r21, 4;
	@%p8 bra 	$L__BB0_21;
	mad.lo.s32 	%r41, %r65, %r33, %r1;
	mul.wide.s32 	%rd20, %r41, 4;
	add.s64 	%rd21, %rd3, %rd20;
	mov.b32 	%r42, 0;
	st.global.u32 	[%rd21], %r42;
	mul.wide.s32 	%rd22, %r33, 4;
	add.s64 	%rd23, %rd21, %rd22;
	st.global.u32 	[%rd23], %r42;
	add.s64 	%rd24, %rd23, %rd22;
	st.global.u32 	[%rd24], %r42;
	add.s64 	%rd25, %rd24, %rd22;
	st.global.u32 	[%rd25], %r42;
	add.s32 	%r65, %r65, 4;
$L__BB0_21:
	setp.eq.s32 	%p9, %r26, 0;
	@%p9 bra 	$L__BB0_26;
	setp.eq.s32 	%p10, %r26, 1;
	@%p10 bra 	$L__BB0_24;
	mad.lo.s32 	%r43, %r65, %r33, %r1;
	mul.wide.s32 	%rd26, %r43, 4;
	add.s64 	%rd27, %rd3, %rd26;
	mov.b32 	%r44, 0;
	st.global.u32 	[%rd27], %r44;
	mul.wide.s32 	%rd28, %r33, 4;
	add.s64 	%rd29, %rd27, %rd28;
	st.global.u32 	[%rd29], %r44;
	add.s32 	%r65, %r65, 2;
$L__BB0_24:
	and.b32  	%r45, %r31, 1;
	setp.eq.b32 	%p11, %r45, 1;
	not.pred 	%p12, %p11;
	@%p12 bra 	$L__BB0_26;
	mad.lo.s32 	%r46, %r65, %r33, %r1;
	mul.wide.s32 	%rd30, %r46, 4;
	add.s64 	%rd31, %rd3, %rd30;
	mov.b32 	%r47, 0;
	st.global.u32 	[%rd31], %r47;
$L__BB0_26:
	ret;

}


// ===== COMPILED SASS (sm_100) =====

	.target	sm_100

	.elftype	@"ET_EXEC"


//--------------------- .note.nv.tkinfo           --------------------------
	.section	.note.nv.tkinfo,"",@"SHT_NOTE"
	.sectionflags	@"SHF_NOTE_NV_TKINFO"
	.tkinfo
        /*0018*/ 	.word	0x00000002
        /*0030*/ 	.string	""
        /*0030*/ 	.string	"ptxas"
        /*0030*/ 	.string	"Cuda compilation tools, release 13.0, V13.0.88"
        /*0030*/ 	.string	"Build cuda_13.0.r13.0/compiler.36424714_0"
        /*0030*/ 	.string	"-arch sm_100 -m 64 "



//--------------------- .note.nv.cuinfo           --------------------------
	.section	.note.nv.cuinfo,"",@"SHT_NOTE"
	.sectionflags	@"SHF_NOTE_NV_CUINFO"
        /*0018*/ 	.short	0x0002
        /*001a*/ 	.short	0x0064
        /*001c*/ 	.short	0x0082
	.zero		2


//--------------------- .nv.info                  --------------------------
	.section	.nv.info,"",@"SHT_CUDA_INFO"
	.align	4


	//----- nvinfo : EIATTR_REGCOUNT
	.align		4
        /*0000*/ 	.byte	0x04, 0x2f
        /*0002*/ 	.short	(.L_1 - .L_0)
	.align		4
.L_0:
        /*0004*/ 	.word	index@(_Z10ker_matmulPKfS0_Pfiii)
        /*0008*/ 	.word	0x00000020


	//----- nvinfo : EIATTR_FRAME_SIZE
	.align		4
.L_1:
        /*000c*/ 	.byte	0x04, 0x11
        /*000e*/ 	.short	(.L_3 - .L_2)
	.align		4
.L_2:
        /*0010*/ 	.word	index@(_Z10ker_matmulPKfS0_Pfiii)
        /*0014*/ 	.word	0x00000000


	//----- nvinfo : EIATTR_MIN_STACK_SIZE
	.align		4
.L_3:
        /*0018*/ 	.byte	0x04, 0x12
        /*001a*/ 	.short	(.L_5 - .L_4)
	.align		4
.L_4:
        /*001c*/ 	.word	index@(_Z10ker_matmulPKfS0_Pfiii)
        /*0020*/ 	.word	0x00000000
.L_5:


//--------------------- .nv.compat                --------------------------
	.section	.nv.compat,"",@"SHT_CUDA_COMPAT_INFO"
	.align	4
        /*0000*/ 	.byte	0x02, 0x09, 0x00, 0x00, 0x02, 0x02, 0x01, 0x00, 0x02, 0x05, 0x05, 0x00, 0x03, 0x07, 0x01, 0x01
        /*0010*/ 	.byte	0x02, 0x03, 0x00, 0x00, 0x02, 0x06, 0x01, 0x00, 0x04, 0x0b, 0x08, 0x00, 0x09, 0x00, 0x00, 0x00
        /*0020*/ 	.byte	0x00, 0x00, 0x00, 0x00


//--------------------- .nv.info._Z10ker_matmulPKfS0_Pfiii --------------------------
	.section	.nv.info._Z10ker_matmulPKfS0_Pfiii,"",@"SHT_CUDA_INFO"
	.sectionflags	@""
	.align	4


	//----- nvinfo : EIATTR_CUDA_API_VERSION
	.align		4
        /*0000*/ 	.byte	0x04, 0x37
        /*0002*/ 	.short	(.L_7 - .L_6)
.L_6:
        /*0004*/ 	.word	0x00000082


	//----- nvinfo : EIATTR_KPARAM_INFO
	.align		4
.L_7:
        /*0008*/ 	.byte	0x04, 0x17
        /*000a*/ 	.short	(.L_9 - .L_8)
.L_8:
        /*000c*/ 	.word	0x00000000
        /*0010*/ 	.short	0x0005
        /*0012*/ 	.short	0x0020
        /*0014*/ 	.byte	0x00, 0xf0, 0x11, 0x00


	//----- nvinfo : EIATTR_KPARAM_INFO
	.align		4
.L_9:
        /*0018*/ 	.byte	0x04, 0x17
        /*001a*/ 	.short	(.L_11 - .L_10)
.L_10:
        /*001c*/ 	.word	0x00000000
        /*0020*/ 	.short	0x0004
        /*0022*/ 	.short	0x001c
        /*0024*/ 	.byte	0x00, 0xf0, 0x11, 0x00


	//----- nvinfo : EIATTR_KPARAM_INFO
	.align		4
.L_11:
        /*0028*/ 	.byte	0x04, 0x17
        /*002a*/ 	.short	(.L_13 - .L_12)
.L_12:
        /*002c*/ 	.word	0x00000000
        /*0030*/ 	.short	0x0003
        /*0032*/ 	.short	0x0018
        /*0034*/ 	.byte	0x00, 0xf0, 0x11, 0x00


	//----- nvinfo : EIATTR_KPARAM_INFO
	.align		4
.L_13:
        /*0038*/ 	.byte	0x04, 0x17
        /*003a*/ 	.short	(.L_15 - .L_14)
.L_14:
        /*003c*/ 	.word	0x00000000
        /*0040*/ 	.short	0x0002
        /*0042*/ 	.short	0x0010
        /*0044*/ 	.byte	0x00, 0xf5, 0x21, 0x00


	//----- nvinfo : EIATTR_KPARAM_INFO
	.align		4
.L_15:
        /*0048*/ 	.byte	0x04, 0x17
        /*004a*/ 	.short	(.L_17 - .L_16)
.L_16:
        /*004c*/ 	.word	0x00000000
        /*0050*/ 	.short	0x0001
        /*0052*/ 	.short	0x0008
        /*0054*/ 	.byte	0x00, 0xf5, 0x21, 0x00


	//----- nvinfo : EIATTR_KPARAM_INFO
	.align		4
.L_17:
        /*0058*/ 	.byte	0x04, 0x17
        /*005a*/ 	.short	(.L_19 - .L_18)
.L_18:
        /*005c*/ 	.word	0x00000000
        /*0060*/ 	.short	0x0000
        /*0062*/ 	.short	0x0000
        /*0064*/ 	.byte	0x00, 0xf5, 0x21, 0x00


	//----- nvinfo : EIATTR_SPARSE_MMA_MASK
	.align		4
.L_19:
        /*0068*/ 	.byte	0x03, 0x50
        /*006a*/ 	.short	0x0000


	//----- nvinfo : EIATTR_MAXREG_COUNT
	.align		4
        /*006c*/ 	.byte	0x03, 0x1b
        /*006e*/ 	.short	0x00ff


	//----- nvinfo : EIATTR_MERCURY_ISA_VERSION
	.align		4
        /*0070*/ 	.byte	0x03, 0x5f
        /*0072*/ 	.short	0x0101


	//----- nvinfo : EIATTR_VRC_CTA_INIT_COUNT
	.align		4
        /*0074*/ 	.byte	0x02, 0x4a
	.zero		1
	.zero		1


	//----- nvinfo : EIATTR_EXIT_INSTR_OFFSETS
	.align		4
        /*0078*/ 	.byte	0x04, 0x1c
        /*007a*/ 	.short	(.L_21 - .L_20)


	//   ....[0]....
.L_20:
        /*007c*/ 	.word	0x00000090


	//   ....[1]....
        /*0080*/ 	.word	0x00000960


	//   ....[2]....
        /*0084*/ 	.word	0x00000b40


	//   ....[3]....
        /*0088*/ 	.word	0x00000c40


	//   ....[4]....
        /*008c*/ 	.word	0x00000d00


	//   ....[5]....
        /*0090*/ 	.word	0x00000d50


	//----- nvinfo : EIATTR_CBANK_PARAM_SIZE
	.align		4
.L_21:
        /*0094*/ 	.byte	0x03, 0x19
        /*0096*/ 	.short	0x0024


	//----- nvinfo : EIATTR_PARAM_CBANK
	.align		4
        /*0098*/ 	.byte	0x04, 0x0a
        /*009a*/ 	.short	(.L_23 - .L_22)
	.align		4
.L_22:
        /*009c*/ 	.word	index@(.nv.constant0._Z10ker_matmulPKfS0_Pfiii)
        /*00a0*/ 	.short	0x0380
        /*00a2*/ 	.short	0x0024


	//----- nvinfo : EIATTR_SW_WAR
	.align		4
.L_23:
        /*00a4*/ 	.byte	0x04, 0x36
        /*00a6*/ 	.short	(.L_25 - .L_24)
.L_24:
        /*00a8*/ 	.word	0x00000008
.L_25:


//--------------------- .nv.callgraph             --------------------------
	.section	.nv.callgraph,"",@"SHT_CUDA_CALLGRAPH"
	.align	4
	.sectionentsize	8
	.align		4
        /*0000*/ 	.word	0x00000000
	.align		4
        /*0004*/ 	.word	0xffffffff
	.align		4
        /*0008*/ 	.word	0x00000000
	.align		4
        /*000c*/ 	.word	0xfffffffe
	.align		4
        /*0010*/ 	.word	0x00000000
	.align		4
        /*0014*/ 	.word	0xfffffffd
	.align		4
        /*0018*/ 	.word	0x00000000
	.align		4
        /*001c*/ 	.word	0xfffffffc


//--------------------- .text._Z10ker_matmulPKfS0_Pfiii --------------------------
	.section	.text._Z10ker_matmulPKfS0_Pfiii,"ax",@progbits
	.align	128
        .global         _Z10ker_matmulPKfS0_Pfiii
        .type           _Z10ker_matmulPKfS0_Pfiii,@function
        .size           _Z10ker_matmulPKfS0_Pfiii,(.L_x_11 - _Z10ker_matmulPKfS0_Pfiii)
        .other          _Z10ker_matmulPKfS0_Pfiii,@"STO_CUDA_ENTRY STV_DEFAULT"
_Z10ker_matmulPKfS0_Pfiii:
.text._Z10ker_matmulPKfS0_Pfiii:
[----:B------:R-:W-:Y:S01]  /*0000*/  LDC R1, c[0x0][0x37c] ;  /* 0x0000df00ff017b82 */ /* 0x000fe20000000800 */
[----:B------:R-:W0:Y:S07]  /*0010*/  S2R R5, SR_TID.X ;  /* 0x0000000000057919 */ /* 0x000e2e0000002100 */
[----:B------:R-:W0:Y:S08]  /*0020*/  S2UR UR4, SR_CTAID.X ;  /* 0x00000000000479c3 */ /* 0x000e300000002500 */
[----:B------:R-:W0:Y:S08]  /*0030*/  LDC R0, c[0x0][0x360] ;  /* 0x0000d800ff007b82 */ /* 0x000e300000000800 */
[----:B------:R-:W1:Y:S08]  /*0040*/  LDC R2, c[0x0][0x398] ;  /* 0x0000e600ff027b82 */ /* 0x000e700000000800 */
[----:B------:R-:W2:Y:S01]  /*0050*/  LDC R3, c[0x0][0x3a0] ;  /* 0x0000e800ff037b82 */ /* 0x000ea20000000800 */
[----:B0-----:R-:W-:Y:S01]  /*0060*/  IMAD R0, R0, UR4, R5 ;  /* 0x0000000400007c24 */ /* 0x001fe2000f8e0205 */
[----:B-1----:R-:W-:-:S04]  /*0070*/  ISETP.GE.AND P0, PT, R2, 0x1, PT ;  /* 0x000000010200780c */ /* 0x002fc80003f06270 */
[----:B--2---:R-:W-:-:S13]  /*0080*/  ISETP.GE.OR P0, PT, R0, R3, !P0 ;  /* 0x000000030000720c */ /* 0x004fda0004706670 */
[----:B------:R-:W-:Y:S05]  /*0090*/  @P0 EXIT ;  /* 0x000000000000094d */ /* 0x000fea0003800000 */
[----:B------:R-:W0:Y:S01]  /*00a0*/  LDC R13, c[0x0][0x39c] ;  /* 0x0000e700ff0d7b82 */ /* 0x000e220000000800 */
[----:B------:R-:W1:Y:S01]  /*00b0*/  LDCU.64 UR6, c[0x0][0x358] ;  /* 0x00006b00ff0677ac */ /* 0x000e620008000a00 */
[----:B0-----:R-:W-:-:S13]  /*00c0*/  ISETP.GE.AND P0, PT, R13, 0x1, PT ;  /* 0x000000010d00780c */ /* 0x001fda0003f06270 */
[----:B-1----:R-:W-:Y:S05]  /*00d0*/  @!P0 BRA `(.L_x_0) ;  /* 0x0000000800288947 */ /* 0x002fea0003800000 */
[C---:B------:R-:W-:Y:S01]  /*00e0*/  LOP3.LUT R19, R13.reuse, 0x7, RZ, 0xc0, !PT ;  /* 0x000000070d137812 */ /* 0x040fe200078ec0ff */
[----:B------:R-:W-:Y:S01]  /*00f0*/  HFMA2 R15, -RZ, RZ, 0, 0 ;  /* 0x00000000ff0f7431 */ /* 0x000fe200000001ff */
[----:B------:R-:W-:Y:S02]  /*0100*/  LOP3.LUT R12, R13, 0x7ffffff8, RZ, 0xc0, !PT ;  /* 0x7ffffff80d0c7812 */ /* 0x000fe400078ec0ff */
[----:B------:R-:W-:Y:S02]  /*0110*/  IADD3 R2, PT, PT, R19, -0x1, RZ ;  /* 0xffffffff13027810 */ /* 0x000fe40007ffe0ff */
[----:B------:R-:W-:Y:S02]  /*0120*/  LOP3.LUT R13, R13, 0x3, RZ, 0xc0, !PT ;  /* 0x000000030d0d7812 */ /* 0x000fe400078ec0ff */
[----:B------:R-:W-:Y:S02]  /*0130*/  ISETP.GE.U32.AND P0, PT, R2, 0x3, PT ;  /* 0x000000030200780c */ /* 0x000fe40003f06070 */
[----:B------:R-:W-:-:S11]  /*0140*/  IADD3 R14, PT, PT, -R12, RZ, RZ ;  /* 0x000000ff0c0e7210 */ /* 0x000fd60007ffe1ff */
.L_x_5:
[----:B------:R-:W0:Y:S01]  /*0150*/  LDC R10, c[0x0][0x39c] ;  /* 0x0000e700ff0a7b82 */ /* 0x000e220000000800 */
[----:B------:R-:W-:Y:S02]  /*0160*/  MOV R18, RZ ;  /* 0x000000ff00127202 */ /* 0x000fe40000000f00 */
[----:B------:R-:W-:Y:S02]  /*0170*/  MOV R17, RZ ;  /* 0x000000ff00117202 */ /* 0x000fe40000000f00 */
[----:B0-----:R-:W-:Y:S01]  /*0180*/  ISETP.GE.U32.AND P1, PT, R10, 0x8, PT ;  /* 0x000000080a00780c */ /* 0x001fe20003f26070 */
[----:B------:R-:W-:-:S12]  /*0190*/  IMAD R16, R15, R10, RZ ;  /* 0x0000000a0f107224 */ /* 0x000fd800078e02ff */
[----:B------:R-:W-:Y:S05]  /*01a0*/  @!P1 BRA `(.L_x_1) ;  /* 0x0000000000c89947 */ /* 0x000fea0003800000 */
[----:B------:R-:W0:Y:S01]  /*01b0*/  LDC.64 R2, c[0x0][0x380] ;  /* 0x0000e000ff027b82 */ /* 0x000e220000000a00 */
[----:B------:R-:W-:Y:S02]  /*01c0*/  MOV R18, RZ ;  /* 0x000000ff00127202 */ /* 0x000fe40000000f00 */
[----:B------:R-:W-:Y:S02]  /*01d0*/  MOV R17, R0 ;  /* 0x0000000000117202 */ /* 0x000fe40000000f00 */
[----:B------:R-:W-:Y:S01]  /*01e0*/  MOV R11, R14 ;  /* 0x0000000e000b7202 */ /* 0x000fe20000000f00 */
[----:B0-----:R-:W-:-:S03]  /*01f0*/  IMAD.WIDE.U32 R2, R16, 0x4, R2 ;  /* 0x0000000410027825 */ /* 0x001fc600078e0002 */
[----:B------:R-:W-:-:S04]  /*0200*/  IADD3 R5, P1, PT, R2, 0x10, RZ ;  /* 0x0000001002057810 */ /* 0x000fc80007f3e0ff */
[----:B------:R-:W-:-:S09]  /*0210*/  IADD3.X R6, PT, PT, RZ, R3, RZ, P1, !PT ;  /* 0x00000003ff067210 */ /* 0x000fd20000ffe4ff */
.L_x_2:
[----:B------:R-:W0:Y:S01]  /*0220*/  LDC.64 R22, c[0x0][0x388] ;  /* 0x0000e200ff167b82 */ /* 0x000e220000000a00 */
[----:B------:R-:W-:Y:S02]  /*0230*/  MOV R2, R5 ;  /* 0x0000000500027202 */ /* 0x000fe40000000f00 */
[----:B------:R-:W-:-:S05]  /*0240*/  MOV R3, R6 ;  /* 0x0000000600037202 */ /* 0x000fca0000000f00 */
[----:B------:R-:W1:Y:S01]  /*0250*/  LDC R25, c[0x0][0x3a0] ;  /* 0x0000e800ff197b82 */ /* 0x000e620000000800 */
[----:B------:R-:W2:Y:S04]  /*0260*/  LDG.E R29, desc[UR6][R2.64+-0x10] ;  /* 0xfffff006021d7981 */ /* 0x000ea8000c1e1900 */
[----:B------:R-:W3:Y:S04]  /*0270*/  LDG.E R24, desc[UR6][R2.64+-0xc] ;  /* 0xfffff40602187981 */ /* 0x000ee8000c1e1900 */
[----:B------:R-:W4:Y:S01]  /*0280*/  LDG.E R28, desc[UR6][R2.64+-0x4] ;  /* 0xfffffc06021c7981 */ /* 0x000f22000c1e1900 */
[----:B0-----:R-:W-:-:S05]  /*0290*/  IMAD.WIDE R22, R17, 0x4, R22 ;  /* 0x0000000411167825 */ /* 0x001fca00078e0216 */
[----:B------:R1:W2:Y:S02]  /*02a0*/  LDG.E R20, desc[UR6][R22.64] ;  /* 0x0000000616147981 */ /* 0x0002a4000c1e1900 */
[----:B-1----:R-:W-:-:S05]  /*02b0*/  IMAD.WIDE R22, R25, 0x4, R22 ;  /* 0x0000000419167825 */ /* 0x002fca00078e0216 */
[----:B------:R0:W3:Y:S01]  /*02c0*/  LDG.E R27, desc[UR6][R22.64] ;  /* 0x00000006161b7981 */ /* 0x0000e2000c1e1900 */
[----:B------:R-:W-:-:S04]  /*02d0*/  IMAD.WIDE R4, R25, 0x4, R22 ;  /* 0x0000000419047825 */ /* 0x000fc800078e0216 */
[C---:B------:R-:W-:Y:S02]  /*02e0*/  IMAD.WIDE R6, R25.reuse, 0x4, R4 ;  /* 0x0000000419067825 */ /* 0x040fe400078e0204 */
[----:B------:R-:W5:Y:S02]  /*02f0*/  LDG.E R5, desc[UR6][R4.64] ;  /* 0x0000000604057981 */ /* 0x000f64000c1e1900 */
[----:B------:R-:W-:Y:S02]  /*0300*/  IMAD.WIDE R8, R25, 0x4, R6 ;  /* 0x0000000419087825 */ /* 0x000fe400078e0206 */
[----:B------:R-:W4:Y:S04]  /*0310*/  LDG.E R6, desc[UR6][R6.64] ;  /* 0x0000000606067981 */ /* 0x000f28000c1e1900 */
[----:B------:R-:W4:Y:S04]  /*0320*/  LDG.E R4, desc[UR6][R2.64+0x4] ;  /* 0x0000040602047981 */ /* 0x000f28000c1e1900 */
[----:B------:R-:W4:Y:S01]  /*0330*/  LDG.E R7, desc[UR6][R2.64] ;  /* 0x0000000602077981 */ /* 0x000f22000c1e1900 */
[----:B--2---:R-:W-:-:S03]  /*0340*/  FFMA R29, R29, R20, R18 ;  /* 0x000000141d1d7223 */ /* 0x004fc60000000012 */
[----:B------:R-:W5:Y:S01]  /*0350*/  LDG.E R18, desc[UR6][R2.64+-0x8] ;  /* 0xfffff80602127981 */ /* 0x000f62000c1e1900 */
[----:B------:R-:W-:-:S03]  /*0360*/  IMAD.WIDE R20, R25, 0x4, R8 ;  /* 0x0000000419147825 */ /* 0x000fc600078e0208 */
[----:B------:R-:W2:Y:S01]  /*0370*/  LDG.E R8, desc[UR6][R8.64] ;  /* 0x0000000608087981 */ /* 0x000ea2000c1e1900 */
[----:B0-----:R-:W-:-:S03]  /*0380*/  IMAD.WIDE R22, R25, 0x4, R20 ;  /* 0x0000000419167825 */ /* 0x001fc600078e0214 */
[----:B------:R-:W2:Y:S01]  /*0390*/  LDG.E R20, desc[UR6][R20.64] ;  /* 0x0000000614147981 */ /* 0x000ea2000c1e1900 */
[----:B---3--:R-:W-:Y:S01]  /*03a0*/  FFMA R29, R24, R27, R29 ;  /* 0x0000001b181d7223 */ /* 0x008fe2000000001d */
[----:B------:R-:W-:Y:S02]  /*03b0*/  IMAD.WIDE R26, R25, 0x4, R22 ;  /* 0x00000004191a7825 */ /* 0x000fe400078e0216 */
[----:B------:R-:W3:Y:S04]  /*03c0*/  LDG.E R24, desc[UR6][R22.64] ;  /* 0x0000000616187981 */ /* 0x000ee8000c1e1900 */
[----:B------:R-:W3:Y:S04]  /*03d0*/  LDG.E R21, desc[UR6][R2.64+0x8] ;  /* 0x0000080602157981 */ /* 0x000ee8000c1e1900 */
[----:B------:R-:W3:Y:S04]  /*03e0*/  LDG.E R26, desc[UR6][R26.64] ;  /* 0x000000061a1a7981 */ /* 0x000ee8000c1e1900 */
[----:B------:R-:W3:Y:S01]  /*03f0*/  LDG.E R9, desc[UR6][R2.64+0xc] ;  /* 0x00000c0602097981 */ /* 0x000ee2000c1e1900 */
[----:B------:R-:W-:-:S04]  /*0400*/  IADD3 R11, PT, PT, R11, 0x8, RZ ;  /* 0x000000080b0b7810 */ /* 0x000fc80007ffe0ff */
[----:B------:R-:W-:Y:S02]  /*0410*/  ISETP.NE.AND P1, PT, R11, RZ, PT ;  /* 0x000000ff0b00720c */ /* 0x000fe40003f25270 */
[----:B------:R-:W-:Y:S01]  /*0420*/  LEA R17, R25, R17, 0x3 ;  /* 0x0000001119117211 */ /* 0x000fe200078e18ff */
[----:B-----5:R-:W-:-:S04]  /*0430*/  FFMA R5, R18, R5, R29 ;  /* 0x0000000512057223 */ /* 0x020fc8000000001d */
[----:B----4-:R-:W-:-:S04]  /*0440*/  FFMA R6, R28, R6, R5 ;  /* 0x000000061c067223 */ /* 0x010fc80000000005 */
[----:B--2---:R-:W-:-:S04]  /*0450*/  FFMA R7, R7, R8, R6 ;  /* 0x0000000807077223 */ /* 0x004fc80000000006 */
[----:B------:R-:W-:Y:S01]  /*0460*/  FFMA R4, R4, R20, R7 ;  /* 0x0000001404047223 */ /* 0x000fe20000000007 */
[----:B------:R-:W-:-:S03]  /*0470*/  IADD3 R5, P2, PT, R2, 0x20, RZ ;  /* 0x0000002002057810 */ /* 0x000fc60007f5e0ff */
[----:B---3--:R-:W-:Y:S01]  /*0480*/  FFMA R4, R21, R24, R4 ;  /* 0x0000001815047223 */ /* 0x008fe20000000004 */
[----:B------:R-:W-:-:S03]  /*0490*/  IADD3.X R6, PT, PT, RZ, R3, RZ, P2, !PT ;  /* 0x00000003ff067210 */ /* 0x000fc600017fe4ff */
[----:B------:R-:W-:Y:S01]  /*04a0*/  FFMA R18, R9, R26, R4 ;  /* 0x0000001a09127223 */ /* 0x000fe20000000004 */
[----:B------:R-:W-:Y:S06]  /*04b0*/  @P1 BRA `(.L_x_2) ;  /* 0xfffffffc00581947 */ /* 0x000fec000383ffff */
[----:B------:R-:W-:-:S07]  /*04c0*/  MOV R17, R12 ;  /* 0x0000000c00117202 */ /* 0x000fce0000000f00 */
.L_x_1:
[----:B------:R-:W-:-:S13]  /*04d0*/  ISETP.NE.AND P1, PT, R19, RZ, PT ;  /* 0x000000ff1300720c */ /* 0x000fda0003f25270 */
[----:B------:R-:W-:Y:S05]  /*04e0*/  @!P1 BRA `(.L_x_3) ;  /* 0x0000000000fc9947 */ /* 0x000fea0003800000 */
[----:B------:R-:W-:Y:S01]  /*04f0*/  ISETP.NE.AND P1, PT, R13, RZ, PT ;  /* 0x000000ff0d00720c */ /* 0x000fe20003f25270 */
[----:B------:R-:W-:-:S12]  /*0500*/  @!P0 BRA `(.L_x_4) ;  /* 0x0000000000708947 */ /* 0x000fd80003800000 */
[----:B------:R-:W0:Y:S01]  /*0510*/  LDC R11, c[0x0][0x3a0] ;  /* 0x0000e800ff0b7b82 */ /* 0x000e220000000800 */
[CC--:B------:R-:W-:Y:S02]  /*0520*/  IADD3 R9, PT, PT, R16.reuse, R17.reuse, RZ ;  /* 0x0000001110097210 */ /* 0x0c0fe40007ffe0ff */
[----:B------:R-:W-:-:S05]  /*0530*/  IADD3 R20, P2, PT, R16, R17, RZ ;  /* 0x0000001110147210 */ /* 0x000fca0007f5e0ff */
[----:B------:R-:W1:Y:S08]  /*0540*/  LDC.64 R4, c[0x0][0x388] ;  /* 0x0000e200ff047b82 */ /* 0x000e700000000a00 */
[----:B------:R-:W2:Y:S08]  /*0550*/  LDC.64 R6, c[0x0][0x380] ;  /* 0x0000e000ff067b82 */ /* 0x000eb00000000a00 */
[----:B------:R-:W3:Y:S01]  /*0560*/  LDC.64 R2, c[0x0][0x380] ;  /* 0x0000e000ff027b82 */ /* 0x000ee20000000a00 */
[----:B0-----:R-:W-:-:S04]  /*0570*/  IMAD R21, R17, R11, R0 ;  /* 0x0000000b11157224 */ /* 0x001fc800078e0200 */
[----:B-1----:R-:W-:Y:S01]  /*0580*/  IMAD.WIDE R4, R21, 0x4, R4 ;  /* 0x0000000415047825 */ /* 0x002fe200078e0204 */
[----:B------:R-:W-:-:S03]  /*0590*/  IADD3.X R21, PT, PT, RZ, RZ, RZ, P2, !PT ;  /* 0x000000ffff157210 */ /* 0x000fc600017fe4ff */
[----:B--2---:R-:W-:-:S04]  /*05a0*/  IMAD.WIDE.U32 R6, R9, 0x4, R6 ;  /* 0x0000000409067825 */ /* 0x004fc800078e0006 */
[----:B------:R-:W-:Y:S02]  /*05b0*/  IMAD.WIDE R8, R11, 0x4, R4 ;  /* 0x000000040b087825 */ /* 0x000fe400078e0204 */
[----:B------:R-:W2:Y:S01]  /*05c0*/  LDG.E R7, desc[UR6][R6.64] ;  /* 0x0000000606077981 */ /* 0x000ea2000c1e1900 */
[----:B---3--:R-:W-:-:S03]  /*05d0*/  LEA R2, P2, R20, R2, 0x2 ;  /* 0x0000000214027211 */ /* 0x008fc600078410ff */
[----:B------:R-:W2:Y:S01]  /*05e0*/  LDG.E R4, desc[UR6][R4.64] ;  /* 0x0000000604047981 */ /* 0x000ea2000c1e1900 */
[----:B------:R-:W-:Y:S01]  /*05f0*/  LEA.HI.X R3, R20, R3, R21, 0x2, P2 ;  /* 0x0000000314037211 */ /* 0x000fe200010f1415 */
[C---:B------:R-:W-:Y:S02]  /*0600*/  IMAD.WIDE R20, R11.reuse, 0x4, R8 ;  /* 0x000000040b147825 */ /* 0x040fe400078e0208 */
[----:B------:R-:W3:Y:S04]  /*0610*/  LDG.E R8, desc[UR6][R8.64] ;  /* 0x0000000608087981 */ /* 0x000ee8000c1e1900 */
[----:B------:R-:W3:Y:S01]  /*0620*/  LDG.E R24, desc[UR6][R2.64+0x4] ;  /* 0x0000040602187981 */ /* 0x000ee2000c1e1900 */
[----:B------:R-:W-:-:S03]  /*0630*/  IMAD.WIDE R22, R11, 0x4, R20 ;  /* 0x000000040b167825 */ /* 0x000fc600078e0214 */
[----:B------:R-:W4:Y:S04]  /*0640*/  LDG.E R20, desc[UR6][R20.64] ;  /* 0x0000000614147981 */ /* 0x000f28000c1e1900 */
[----:B------:R-:W4:Y:S04]  /*0650*/  LDG.E R26, desc[UR6][R2.64+0x8] ;  /* 0x00000806021a7981 */ /* 0x000f28000c1e1900 */
[----:B------:R-:W5:Y:S04]  /*0660*/  LDG.E R22, desc[UR6][R22.64] ;  /* 0x0000000616167981 */ /* 0x000f68000c1e1900 */
[----:B------:R-:W5:Y:S01]  /*0670*/  LDG.E R28, desc[UR6][R2.64+0xc] ;  /* 0x00000c06021c7981 */ /* 0x000f62000c1e1900 */
[----:B------:R-:W-:Y:S01]  /*0680*/  IADD3 R17, PT, PT, R17, 0x4, RZ ;  /* 0x0000000411117810 */ /* 0x000fe20007ffe0ff */
[----:B--2---:R-:W-:-:S04]  /*0690*/  FFMA R7, R7, R4, R18 ;  /* 0x0000000407077223 */ /* 0x004fc80000000012 */
[----:B---3--:R-:W-:-:S04]  /*06a0*/  FFMA R7, R24, R8, R7 ;  /* 0x0000000818077223 */ /* 0x008fc80000000007 */
[----:B----4-:R-:W-:-:S04]  /*06b0*/  FFMA R7, R26, R20, R7 ;  /* 0x000000141a077223 */ /* 0x010fc80000000007 */
[----:B-----5:R-:W-:-:S07]  /*06c0*/  FFMA R18, R28, R22, R7 ;  /* 0x000000161c127223 */ /* 0x020fce0000000007 */
.L_x_4:
[----:B------:R-:W-:Y:S05]  /*06d0*/  @!P1 BRA `(.L_x_3) ;  /* 0x0000000000809947 */ /* 0x000fea0003800000 */
[----:B------:R-:W-:Y:S01]  /*06e0*/  ISETP.NE.AND P2, PT, R13, 0x1, PT ;  /* 0x000000010d00780c */ /* 0x000fe20003f45270 */
[----:B------:R-:W0:Y:S01]  /*06f0*/  LDC.64 R8, c[0x0][0x380] ;  /* 0x0000e000ff087b82 */ /* 0x000e220000000a00 */
[----:B------:R-:W-:-:S07]  /*0700*/  LOP3.LUT P1, RZ, R10, 0x1, RZ, 0xc0, !PT ;  /* 0x000000010aff7812 */ /* 0x000fce000782c0ff */
[----:B------:R-:W1:Y:S04]  /*0710*/  LDC.64 R10, c[0x0][0x388] ;  /* 0x0000e200ff0a7b82 */ /* 0x000e680000000a00 */
[CC--:B------:R-:W-:Y:S02]  /*0720*/  @P2 IADD3 R21, P3, PT, R16.reuse, R17.reuse, RZ ;  /* 0x0000001110152210 */ /* 0x0c0fe40007f7e0ff */
[----:B------:R-:W-:Y:S02]  /*0730*/  @P2 IADD3 R25, PT, PT, R16, R17, RZ ;  /* 0x0000001110192210 */ /* 0x000fe40007ffe0ff */
[----:B------:R-:W2:Y:S01]  /*0740*/  @P2 LDC R23, c[0x0][0x3a0] ;  /* 0x0000e800ff172b82 */ /* 0x000ea20000000800 */
[----:B------:R-:W-:-:S07]  /*0750*/  @P2 IADD3.X R22, PT, PT, RZ, RZ, RZ, P3, !PT ;  /* 0x000000ffff162210 */ /* 0x000fce0001ffe4ff */
[----:B------:R-:W3:Y:S01]  /*0760*/  @P2 LDC.64 R2, c[0x0][0x380] ;  /* 0x0000e000ff022b82 */ /* 0x000ee20000000a00 */
[----:B0-----:R-:W-:-:S06]  /*0770*/  @P2 IMAD.WIDE.U32 R8, R25, 0x4, R8 ;  /* 0x0000000419082825 */ /* 0x001fcc00078e0008 */
[----:B------:R-:W4:Y:S01]  /*0780*/  @P2 LDG.E R9, desc[UR6][R8.64] ;  /* 0x0000000608092981 */ /* 0x000f22000c1e1900 */
[----:B------:R-:W0:Y:S08]  /*0790*/  @P1 LDC R20, c[0x0][0x3a0] ;  /* 0x0000e800ff141b82 */ /* 0x000e300000000800 */
[----:B------:R-:W5:Y:S01]  /*07a0*/  LDC.64 R4, c[0x0][0x380] ;  /* 0x0000e000ff047b82 */ /* 0x000f620000000a00 */
[C---:B--2---:R-:W-:Y:S01]  /*07b0*/  @P2 IMAD R27, R17.reuse, R23, R0 ;  /* 0x00000017111b2224 */ /* 0x044fe200078e0200 */
[----:B------:R-:W-:-:S03]  /*07c0*/  @P2 IADD3 R17, PT, PT, R17, 0x2, RZ ;  /* 0x0000000211112810 */ /* 0x000fc60007ffe0ff */
[----:B-1----:R-:W-:-:S03]  /*07d0*/  @P2 IMAD.WIDE R10, R27, 0x4, R10 ;  /* 0x000000041b0a2825 */ /* 0x002fc600078e020a */
[----:B------:R-:W1:Y:S01]  /*07e0*/  LDC.64 R6, c[0x0][0x388] ;  /* 0x0000e200ff067b82 */ /* 0x000e620000000a00 */
[----:B---3--:R-:W-:-:S04]  /*07f0*/  @P2 LEA R2, P3, R21, R2, 0x2 ;  /* 0x0000000215022211 */ /* 0x008fc800078610ff */
[----:B------:R-:W-:Y:S01]  /*0800*/  @P2 LEA.HI.X R3, R21, R3, R22, 0x2, P3 ;  /* 0x0000000315032211 */ /* 0x000fe200018f1416 */
[----:B------:R-:W-:Y:S01]  /*0810*/  @P2 IMAD.WIDE R22, R23, 0x4, R10 ;  /* 0x0000000417162825 */ /* 0x000fe200078e020a */
[----:B------:R-:W-:Y:S02]  /*0820*/  @P1 IADD3 R21, PT, PT, R16, R17, RZ ;  /* 0x0000001110151210 */ /* 0x000fe40007ffe0ff */
[----:B------:R-:W4:Y:S01]  /*0830*/  @P2 LDG.E R16, desc[UR6][R10.64] ;  /* 0x000000060a102981 */ /* 0x000f22000c1e1900 */
[----:B0-----:R-:W-:-:S03]  /*0840*/  @P1 IMAD R17, R17, R20, R0 ;  /* 0x0000001411111224 */ /* 0x001fc600078e0200 */
[----:B------:R-:W2:Y:S01]  /*0850*/  @P2 LDG.E R2, desc[UR6][R2.64+0x4] ;  /* 0x0000040602022981 */ /* 0x000ea2000c1e1900 */
[----:B-----5:R-:W-:-:S03]  /*0860*/  @P1 IMAD.WIDE.U32 R4, R21, 0x4, R4 ;  /* 0x0000000415041825 */ /* 0x020fc600078e0004 */
[----:B------:R-:W2:Y:S04]  /*0870*/  @P2 LDG.E R22, desc[UR6][R22.64] ;  /* 0x0000000616162981 */ /* 0x000ea8000c1e1900 */
[----:B------:R-:W3:Y:S01]  /*0880*/  @P1 LDG.E R5, desc[UR6][R4.64] ;  /* 0x0000000604051981 */ /* 0x000ee2000c1e1900 */
[----:B-1----:R-:W-:-:S06]  /*0890*/  @P1 IMAD.WIDE R6, R17, 0x4, R6 ;  /* 0x0000000411061825 */ /* 0x002fcc00078e0206 */
[----:B------:R-:W3:Y:S01]  /*08a0*/  @P1 LDG.E R6, desc[UR6][R6.64] ;  /* 0x0000000606061981 */ /* 0x000ee2000c1e1900 */
[----:B----4-:R-:W-:-:S04]  /*08b0*/  @P2 FFMA R9, R9, R16, R18 ;  /* 0x0000001009092223 */ /* 0x010fc80000000012 */
[----:B--2---:R-:W-:-:S04]  /*08c0*/  @P2 FFMA R18, R2, R22, R9 ;  /* 0x0000001602122223 */ /* 0x004fc80000000009 */
[----:B---3--:R-:W-:-:S07]  /*08d0*/  @P1 FFMA R18, R5, R6, R18 ;  /* 0x0000000605121223 */ /* 0x008fce0000000012 */
.L_x_3:
[----:B------:R-:W0:Y:S01]  /*08e0*/  LDCU UR4, c[0x0][0x3a0] ;  /* 0x00007400ff0477ac */ /* 0x000e220008000800 */
[----:B------:R-:W1:Y:S01]  /*08f0*/  LDC.64 R2, c[0x0][0x390] ;  /* 0x0000e400ff027b82 */ /* 0x000e620000000a00 */
[C---:B0-----:R-:W-:Y:S01]  /*0900*/  IMAD R5, R15.reuse, UR4, R0 ;  /* 0x000000040f057c24 */ /* 0x041fe2000f8e0200 */
[----:B------:R-:W0:Y:S01]  /*0910*/  LDCU UR4, c[0x0][0x398] ;  /* 0x00007300ff0477ac */ /* 0x000e220008000800 */
[----:B------:R-:W-:Y:S02]  /*0920*/  IADD3 R15, PT, PT, R15, 0x1, RZ ;  /* 0x000000010f0f7810 */ /* 0x000fe40007ffe0ff */
[----:B-1----:R-:W-:-:S05]  /*0930*/  IMAD.WIDE R2, R5, 0x4, R2 ;  /* 0x0000000405027825 */ /* 0x002fca00078e0202 */
[----:B------:R1:W-:Y:S01]  /*0940*/  STG.E desc[UR6][R2.64], R18 ;  /* 0x0000001202007986 */ /* 0x0003e2000c101906 */
[----:B0-----:R-:W-:-:S13]  /*0950*/  ISETP.NE.AND P1, PT, R15, UR4, PT ;  /* 0x000000040f007c0c */ /* 0x001fda000bf25270 */
[----:B-1----:R-:W-:Y:S05]  /*0960*/  @!P1 EXIT ;  /* 0x000000000000994d */ /* 0x002fea0003800000 */
[----:B------:R-:W-:Y:S05]  /*0970*/  BRA `(.L_x_5) ;  /* 0xfffffff400f47947 */ /* 0x000fea000383ffff */
.L_x_0:
[C---:B------:R-:W-:Y:S01]  /*0980*/  ISETP.GE.U32.AND P0, PT, R2.reuse, 0x8, PT ;  /* 0x000000080200780c */ /* 0x040fe20003f06070 */
[----:B------:R-:W-:Y:S01]  /*0990*/  HFMA2 R4, -RZ, RZ, 0, 0 ;  /* 0x00000000ff047431 */ /* 0x000fe200000001ff */
[----:B------:R-:W-:-:S04]  /*09a0*/  LOP3.LUT R5, R2, 0x7, RZ, 0xc0, !PT ;  /* 0x0000000702057812 */ /* 0x000fc800078ec0ff */
[----:B------:R-:W-:-:S07]  /*09b0*/  ISETP.NE.AND P1, PT, R5, RZ, PT ;  /* 0x000000ff0500720c */ /* 0x000fce0003f25270 */
[----:B------:R-:W-:Y:S06]  /*09c0*/  @!P0 BRA `(.L_x_6) ;  /* 0x00000000005c8947 */ /* 0x000fec0003800000 */
[----:B------:R-:W0:Y:S01]  /*09d0*/  LDC.64 R6, c[0x0][0x390] ;  /* 0x0000e400ff067b82 */ /* 0x000e220000000a00 */
[----:B------:R-:W-:Y:S01]  /*09e0*/  LOP3.LUT R4, R2, 0x7ffffff8, RZ, 0xc0, !PT ;  /* 0x7ffffff802047812 */ /* 0x000fe200078ec0ff */
[----:B------:R-:W-:-:S06]  /*09f0*/  UMOV UR4, URZ ;  /* 0x000000ff00047c82 */ /* 0x000fcc0008000000 */
.L_x_7:
[----:B-1----:R-:W-:Y:S01]  /*0a00*/  IMAD R9, R3, UR4, R0 ;  /* 0x0000000403097c24 */ /* 0x002fe2000f8e0200 */
[----:B------:R-:W-:-:S03]  /*0a10*/  UIADD3 UR4, UPT, UPT, UR4, 0x8, URZ ;  /* 0x0000000804047890 */ /* 0x000fc6000fffe0ff */
[----:B0-----:R-:W-:-:S03]  /*0a20*/  IMAD.WIDE R8, R9, 0x4, R6 ;  /* 0x0000000409087825 */ /* 0x001fc600078e0206 */
[----:B------:R-:W-:Y:S02]  /*0a30*/  ISETP.NE.AND P0, PT, R4, UR4, PT ;  /* 0x0000000404007c0c */ /* 0x000fe4000bf05270 */
[----:B------:R1:W-:Y:S01]  /*0a40*/  STG.E desc[UR6][R8.64], RZ ;  /* 0x000000ff08007986 */ /* 0x0003e2000c101906 */
[----:B------:R-:W-:-:S05]  /*0a50*/  IMAD.WIDE R10, R3, 0x4, R8 ;  /* 0x00000004030a7825 */ /* 0x000fca00078e0208 */
        /* <DEDUP_REMOVED lines=13> */
[----:B------:R-:W-:Y:S05]  /*0b30*/  @P0 BRA `(.L_x_7) ;  /* 0xfffffffc00b00947 */ /* 0x000fea000383ffff */
.L_x_6:
[----:B------:R-:W-:Y:S05]  /*0b40*/  @!P1 EXIT ;  /* 0x000000000000994d */ /* 0x000fea0003800000 */
[----:B------:R-:W-:Y:S02]  /*0b50*/  ISETP.GE.U32.AND P0, PT, R5, 0x4, PT ;  /* 0x000000040500780c */ /* 0x000fe40003f06070 */
[----:B-1----:R-:W-:-:S04]  /*0b60*/  LOP3.LUT R14, R2, 0x3, RZ, 0xc0, !PT ;  /* 0x00000003020e7812 */ /* 0x002fc800078ec0ff */
[----:B------:R-:W-:-:S07]  /*0b70*/  ISETP.NE.AND P1, PT, R14, RZ, PT ;  /* 0x000000ff0e00720c */ /* 0x000fce0003f25270 */
[----:B------:R-:W-:Y:S06]  /*0b80*/  @!P0 BRA `(.L_x_8) ;  /* 0x00000000002c8947 */ /* 0x000fec0003800000 */
[----:B------:R-:W0:Y:S01]  /*0b90*/  LDC.64 R6, c[0x0][0x390] ;  /* 0x0000e400ff067b82 */ /* 0x000e220000000a00 */
[C---:B------:R-:W-:Y:S01]  /*0ba0*/  IMAD R5, R4.reuse, R3, R0 ;  /* 0x0000000304057224 */ /* 0x040fe200078e0200 */
[----:B------:R-:W-:-:S03]  /*0bb0*/  IADD3 R4, PT, PT, R4, 0x4, RZ ;  /* 0x0000000404047810 */ /* 0x000fc60007ffe0ff */
[----:B0-----:R-:W-:-:S05]  /*0bc0*/  IMAD.WIDE R6, R5, 0x4, R6 ;  /* 0x0000000405067825 */ /* 0x001fca00078e0206 */
[----:B------:R0:W-:Y:S01]  /*0bd0*/  STG.E desc[UR6][R6.64], RZ ;  /* 0x000000ff06007986 */ /* 0x0001e2000c101906 */
[----:B------:R-:W-:-:S05]  /*0be0*/  IMAD.WIDE R8, R3, 0x4, R6 ;  /* 0x0000000403087825 */ /* 0x000fca00078e0206 */
[----:B------:R0:W-:Y:S01]  /*0bf0*/  STG.E desc[UR6][R8.64], RZ ;  /* 0x000000ff08007986 */ /* 0x0001e2000c101906 */
[----:B------:R-:W-:-:S05]  /*0c00*/  IMAD.WIDE R10, R3, 0x4, R8 ;  /* 0x00000004030a7825 */ /* 0x000fca00078e0208 */
[----:B------:R0:W-:Y:S01]  /*0c10*/  STG.E desc[UR6][R10.64], RZ ;  /* 0x000000ff0a007986 */ /* 0x0001e2000c101906 */
[----:B------:R-:W-:-:S05]  /*0c20*/  IMAD.WIDE R12, R3, 0x4, R10 ;  /* 0x00000004030c7825 */ /* 0x000fca00078e020a */
[----:B------:R0:W-:Y:S02]  /*0c30*/  STG.E desc[UR6][R12.64], RZ ;  /* 0x000000ff0c007986 */ /* 0x0001e4000c101906 */
.L_x_8:
[----:B------:R-:W-:Y:S05]  /*0c40*/  @!P1 EXIT ;  /* 0x000000000000994d */ /* 0x000fea0003800000 */
[----:B------:R-:W-:Y:S02]  /*0c50*/  ISETP.NE.AND P0, PT, R14, 0x1, PT ;  /* 0x000000010e00780c */ /* 0x000fe40003f05270 */
[----:B------:R-:W-:-:S04]  /*0c60*/  LOP3.LUT R2, R2, 0x1, RZ, 0xc0, !PT ;  /* 0x0000000102027812 */ /* 0x000fc800078ec0ff */
[----:B------:R-:W-:-:S07]  /*0c70*/  ISETP.NE.U32.AND P1, PT, R2, 0x1, PT ;  /* 0x000000010200780c */ /* 0x000fce0003f25070 */
[----:B------:R-:W-:Y:S06]  /*0c80*/  @!P0 BRA `(.L_x_9) ;  /* 0x00000000001c8947 */ /* 0x000fec0003800000 */
[----:B0-----:R-:W0:Y:S01]  /*0c90*/  LDC.64 R6, c[0x0][0x390] ;  /* 0x0000e400ff067b82 */ /* 0x001e220000000a00 */
[C---:B------:R-:W-:Y:S01]  /*0ca0*/  IMAD R5, R4.reuse, R3, R0 ;  /* 0x0000000304057224 */ /* 0x040fe200078e0200 */
[----:B------:R-:W-:-:S03]  /*0cb0*/  IADD3 R4, PT, PT, R4, 0x2, RZ ;  /* 0x0000000204047810 */ /* 0x000fc60007ffe0ff */
[----:B0-----:R-:W-:-:S05]  /*0cc0*/  IMAD.WIDE R6, R5, 0x4, R6 ;  /* 0x0000000405067825 */ /* 0x001fca00078e0206 */
[----:B------:R1:W-:Y:S01]  /*0cd0*/  STG.E desc[UR6][R6.64], RZ ;  /* 0x000000ff06007986 */ /* 0x0003e2000c101906 */
[----:B------:R-:W-:-:S05]  /*0ce0*/  IMAD.WIDE R8, R3, 0x4, R6 ;  /* 0x0000000403087825 */ /* 0x000fca00078e0206 */
[----:B------:R1:W-:Y:S02]  /*0cf0*/  STG.E desc[UR6][R8.64], RZ ;  /* 0x000000ff08007986 */ /* 0x0003e4000c101906 */
.L_x_9:
[----:B------:R-:W-:Y:S05]  /*0d00*/  @P1 EXIT ;  /* 0x000000000000194d */ /* 0x000fea0003800000 */
[----:B01----:R-:W0:Y:S01]  /*0d10*/  LDC.64 R6, c[0x0][0x390] ;  /* 0x0000e400ff067b82 */ /* 0x003e220000000a00 */
[----:B------:R-:W-:-:S04]  /*0d20*/  IMAD R3, R4, R3, R0 ;  /* 0x0000000304037224 */ /* 0x000fc800078e0200 */
[----:B0-----:R-:W-:-:S05]  /*0d30*/  IMAD.WIDE R2, R3, 0x4, R6 ;  /* 0x0000000403027825 */ /* 0x001fca00078e0206 */
[----:B------:R-:W-:Y:S01]  /*0d40*/  STG.E desc[UR6][R2.64], RZ ;  /* 0x000000ff02007986 */ /* 0x000fe2000c101906 */
[----:B------:R-:W-:Y:S05]  /*0d50*/  EXIT ;  /* 0x000000000000794d */ /* 0x000fea0003800000 */
.L_x_10:
[----:B------:R-:W-:-:S00]  /*0d60*/  BRA `(.L_x_10) ;  /* 0xfffffffc00fc7947 */ /* 0x000fc0000383ffff */
[----:B------:R-:W-:-:S00]  /*0d70*/  NOP ;  /* 0x0000000000007918 */ /* 0x000fc00000000000 */
        /* <DEDUP_REMOVED lines=8> */
.L_x_11:


//--------------------- .nv.shared.reserved.0     --------------------------
	.section	.nv.shared.reserved.0,"aw",@nobits
	.weak		__nv_reservedSMEM_offset_0_alias
	.size		__nv_reservedSMEM_offset_0_alias, 0, 64
	.other		__nv_reservedSMEM_offset_0_alias,@"STO_CUDA_RESERVED_SHARED STV_DEFAULT"
__nv_reservedSMEM_offset_0_alias:
	.zero		0
	.zero		64


//--------------------- .nv.constant0._Z10ker_matmulPKfS0_Pfiii --------------------------
	.section	.nv.constant0._Z10ker_matmulPKfS0_Pfiii,"a",@progbits
	.sectionflags	@""
	.align	4
.nv.constant0._Z10ker_matmulPKfS0_Pfiii:
	.zero		932


//--------------------- SYMBOLS --------------------------

	.type		.nv.reservedSmem.offset0,@object
	.size		.nv.reservedSmem.offset0,0x4
